	.headerflags	@"EF_CUDA_TEXMODE_UNIFIED EF_CUDA_64BIT_ADDRESS EF_CUDA_ACCELERATORS EF_CUDA_SM90 EF_CUDA_VIRTUAL_SM(EF_CUDA_SM90)"
	.elftype	@"ET_EXEC"


//--------------------- .nv.info                  --------------------------
	.section	.nv.info,"",@"SHT_CUDA_INFO"
	.align	4


	//----- nvinfo : EIATTR_REGCOUNT
	.align		4
        /*0000*/ 	.byte	0x04, 0x2f
        /*0002*/ 	.short	(.L_1 - .L_0)
	.align		4
.L_0:
        /*0004*/ 	.word	index@(triton_poi_fused__to_copy__unsafe_index_add_arange_clamp_mul_relu_sub_0)
        /*0008*/ 	.word	0x00000020


	//----- nvinfo : EIATTR_MIN_STACK_SIZE
	.align		4
.L_1:
        /*000c*/ 	.byte	0x04, 0x12
        /*000e*/ 	.short	(.L_3 - .L_2)
	.align		4
.L_2:
        /*0010*/ 	.word	index@(triton_poi_fused__to_copy__unsafe_index_add_arange_clamp_mul_relu_sub_0)
        /*0014*/ 	.word	0x00000000


	//----- nvinfo : EIATTR_FRAME_SIZE
	.align		4
.L_3:
        /*0018*/ 	.byte	0x04, 0x11
        /*001a*/ 	.short	(.L_5 - .L_4)
	.align		4
.L_4:
        /*001c*/ 	.word	index@(triton_poi_fused__to_copy__unsafe_index_add_arange_clamp_mul_relu_sub_0)
        /*0020*/ 	.word	0x00000000


	//----- nvinfo : EIATTR_MIN_STACK_SIZE
	.align		4
.L_5:
        /*0024*/ 	.byte	0x04, 0x12
        /*0026*/ 	.short	(.L_7 - .L_6)
	.align		4
.L_6:
        /*0028*/ 	.word	index@(triton_poi_fused__to_copy__unsafe_index_add_arange_clamp_mul_relu_sub_0)
        /*002c*/ 	.word	0x00000000
.L_7:


//--------------------- .nv.info.triton_poi_fused__to_copy__unsafe_index_add_arange_clamp_mul_relu_sub_0 --------------------------
	.section	.nv.info.triton_poi_fused__to_copy__unsafe_index_add_arange_clamp_mul_relu_sub_0,"",@"SHT_CUDA_INFO"
	.sectionflags	@""
	.align	4


	//----- nvinfo : EIATTR_CUDA_API_VERSION
	.align		4
        /*0000*/ 	.byte	0x04, 0x37
        /*0002*/ 	.short	(.L_9 - .L_8)
.L_8:
        /*0004*/ 	.word	0x0000007c


	//----- nvinfo : EIATTR_KPARAM_INFO
	.align		4
.L_9:
        /*0008*/ 	.byte	0x04, 0x17
        /*000a*/ 	.short	(.L_11 - .L_10)
.L_10:
        /*000c*/ 	.word	0x00000000
        /*0010*/ 	.short	0x0002
        /*0012*/ 	.short	0x0010
        /*0014*/ 	.byte	0x00, 0xf0, 0x11, 0x00


	//----- nvinfo : EIATTR_KPARAM_INFO
	.align		4
.L_11:
        /*0018*/ 	.byte	0x04, 0x17
        /*001a*/ 	.short	(.L_13 - .L_12)
.L_12:
        /*001c*/ 	.word	0x00000000
        /*0020*/ 	.short	0x0001
        /*0022*/ 	.short	0x0008
        /*0024*/ 	.byte	0x00, 0xf4, 0x21, 0x00


	//----- nvinfo : EIATTR_KPARAM_INFO
	.align		4
.L_13:
        /*0028*/ 	.byte	0x04, 0x17
        /*002a*/ 	.short	(.L_15 - .L_14)
.L_14:
        /*002c*/ 	.word	0x00000000
        /*0030*/ 	.short	0x0000
        /*0032*/ 	.short	0x0000
        /*0034*/ 	.byte	0x00, 0xf4, 0x21, 0x00


	//----- nvinfo : EIATTR_SPARSE_MMA_MASK
	.align		4
.L_15:
        /*0038*/ 	.byte	0x03, 0x50
        /*003a*/ 	.short	0x0000


	//----- nvinfo : EIATTR_MAXREG_COUNT
	.align		4
        /*003c*/ 	.byte	0x03, 0x1b
        /*003e*/ 	.short	0x00ff


	//----- nvinfo : EIATTR_EXIT_INSTR_OFFSETS
	.align		4
        /*0040*/ 	.byte	0x04, 0x1c
        /*0042*/ 	.short	(.L_17 - .L_16)


	//   ....[0]....
.L_16:
        /*0044*/ 	.word	0x00000820


	//   ....[1]....
        /*0048*/ 	.word	0x00000840


	//----- nvinfo : EIATTR_REQNTID
	.align		4
.L_17:
        /*004c*/ 	.byte	0x04, 0x10
        /*004e*/ 	.short	(.L_19 - .L_18)
.L_18:
        /*0050*/ 	.word	0x00000080
        /*0054*/ 	.word	0x00000001
        /*0058*/ 	.word	0x00000001


	//----- nvinfo : EIATTR_CBANK_PARAM_SIZE
	.align		4
.L_19:
        /*005c*/ 	.byte	0x03, 0x19
        /*005e*/ 	.short	0x0014


	//----- nvinfo : EIATTR_PARAM_CBANK
	.align		4
        /*0060*/ 	.byte	0x04, 0x0a
        /*0062*/ 	.short	(.L_21 - .L_20)
	.align		4
.L_20:
        /*0064*/ 	.word	index@(.nv.constant0.triton_poi_fused__to_copy__unsafe_index_add_arange_clamp_mul_relu_sub_0)
        /*0068*/ 	.short	0x0210
        /*006a*/ 	.short	0x0014


	//----- nvinfo : EIATTR_SW_WAR
	.align		4
.L_21:
        /*006c*/ 	.byte	0x04, 0x36
        /*006e*/ 	.short	(.L_23 - .L_22)
.L_22:
        /*0070*/ 	.word	0x00000008
.L_23:


//--------------------- .nv.callgraph             --------------------------
	.section	.nv.callgraph,"",@"SHT_CUDA_CALLGRAPH"
	.align	4
	.sectionentsize	8
	.align		4
        /*0000*/ 	.word	0x00000000
	.align		4
        /*0004*/ 	.word	0xffffffff
	.align		4
        /*0008*/ 	.word	0x00000000
	.align		4
        /*000c*/ 	.word	0xfffffffe
	.align		4
        /*0010*/ 	.word	0x00000000
	.align		4
        /*0014*/ 	.word	0xfffffffd
	.align		4
        /*0018*/ 	.word	0x00000000
	.align		4
        /*001c*/ 	.word	0xfffffffc


//--------------------- .text.triton_poi_fused__to_copy__unsafe_index_add_arange_clamp_mul_relu_sub_0 --------------------------
	.section	.text.triton_poi_fused__to_copy__unsafe_index_add_arange_clamp_mul_relu_sub_0,"ax",@progbits
	.align	128
        .global         triton_poi_fused__to_copy__unsafe_index_add_arange_clamp_mul_relu_sub_0
        .type           triton_poi_fused__to_copy__unsafe_index_add_arange_clamp_mul_relu_sub_0,@function
        .size           triton_poi_fused__to_copy__unsafe_index_add_arange_clamp_mul_relu_sub_0,(.L_x_1 - triton_poi_fused__to_copy__unsafe_index_add_arange_clamp_mul_relu_sub_0)
        .other          triton_poi_fused__to_copy__unsafe_index_add_arange_clamp_mul_relu_sub_0,@"STO_CUDA_ENTRY STV_DEFAULT"
triton_poi_fused__to_copy__unsafe_index_add_arange_clamp_mul_relu_sub_0:
.text.triton_poi_fused__to_copy__unsafe_index_add_arange_clamp_mul_relu_sub_0:
[----:B------:R-:W0:Y:S02]  /*0000*/  LDC R1, c[0x0][0x28] ;  /* 0x00000a00ff017b82 */ /* 0x000e240000000800 */
[----:B------:R-:W1:Y:S01]  /*0010*/  S2R R0, SR_TID.X ;  /* 0x0000000000007919 */ /* 0x000e620000002100 */
[----:B------:R-:W-:Y:S01]  /*0020*/  ULDC.64 UR6, c[0x0][0x218] ;  /* 0x0000860000067ab9 */ /* 0x000fe20000000a00 */
[----:B------:R-:W-:Y:S01]  /*0030*/  IMAD.MOV.U32 R16, RZ, RZ, 0x10 ;  /* 0x00000010ff107424 */ /* 0x000fe200078e00ff */
[----:B------:R-:W-:Y:S01]  /*0040*/  CS2R R20, SRZ ;  /* 0x0000000000147805 */ /* 0x000fe2000001ff00 */
[----:B------:R-:W2:Y:S01]  /*0050*/  S2R R5, SR_CTAID.X ;  /* 0x0000000000057919 */ /* 0x000ea20000002500 */
[----:B------:R-:W-:Y:S01]  /*0060*/  IMAD.MOV.U32 R17, RZ, RZ, 0x0 ;  /* 0x00000000ff117424 */ /* 0x000fe200078e00ff */
[----:B------:R-:W-:Y:S01]  /*0070*/  ULDC.64 UR4, c[0x0][0x208] ;  /* 0x0000820000047ab9 */ /* 0x000fe20000000a00 */
[----:B-1----:R-:W-:Y:S01]  /*0080*/  IMAD.SHL.U32 R0, R0, 0x2, RZ ;  /* 0x0000000200007824 */ /* 0x002fe200078e00ff */
[----:B--2---:R-:W-:-:S04]  /*0090*/  SHF.R.S32.HI R10, RZ, 0x17, R5 ;  /* 0x00000017ff0a7819 */ /* 0x004fc80000011405 */
[----:B------:R-:W-:Y:S02]  /*00a0*/  LOP3.LUT R0, R0, 0xfe, RZ, 0xc0, !PT ;  /* 0x000000fe00007812 */ /* 0x000fe400078ec0ff */
[----:B------:R-:W-:-:S03]  /*00b0*/  SGXT R10, R10, 0x1 ;  /* 0x000000010a0a781a */ /* 0x000fc60000000200 */
[----:B------:R-:W-:-:S04]  /*00c0*/  IMAD R3, R5, 0x100, R0 ;  /* 0x0000010005037824 */ /* 0x000fc800078e0200 */
[----:B------:R-:W-:Y:S01]  /*00d0*/  VIADD R5, R3, 0x1 ;  /* 0x0000000103057836 */ /* 0x000fe20000000000 */
[----:B------:R-:W-:Y:S02]  /*00e0*/  SHF.R.S32.HI R0, RZ, 0x1f, R3 ;  /* 0x0000001fff007819 */ /* 0x000fe40000011403 */
[-C--:B------:R-:W-:Y:S02]  /*00f0*/  LEA.HI R23, R10, R3.reuse, RZ, 0x4 ;  /* 0x000000030a177211 */ /* 0x080fe400078f20ff */
[----:B------:R-:W-:Y:S02]  /*0100*/  LEA.HI R0, R0, R3, RZ, 0x2 ;  /* 0x0000000300007211 */ /* 0x000fe400078f10ff */
[----:B------:R-:W-:Y:S02]  /*0110*/  LEA.HI R4, R10, R5, RZ, 0x2 ;  /* 0x000000050a047211 */ /* 0x000fe400078f10ff */
[----:B------:R-:W-:Y:S02]  /*0120*/  LOP3.LUT R2, R0, 0xfffffffc, RZ, 0xc0, !PT ;  /* 0xfffffffc00027812 */ /* 0x000fe400078ec0ff */
[----:B------:R-:W-:-:S02]  /*0130*/  LOP3.LUT R4, R4, 0xfffffffc, RZ, 0xc0, !PT ;  /* 0xfffffffc04047812 */ /* 0x000fc400078ec0ff */
[----:B------:R-:W-:Y:S01]  /*0140*/  SHF.R.S32.HI R0, RZ, 0x2, R0 ;  /* 0x00000002ff007819 */ /* 0x000fe20000011400 */
[----:B------:R-:W-:Y:S01]  /*0150*/  IMAD.IADD R2, R3, 0x1, -R2 ;  /* 0x0000000103027824 */ /* 0x000fe200078e0a02 */
[----:B------:R-:W-:Y:S01]  /*0160*/  LOP3.LUT R23, R23, 0xfffffff0, RZ, 0xc0, !PT ;  /* 0xfffffff017177812 */ /* 0x000fe200078ec0ff */
[----:B------:R-:W-:-:S03]  /*0170*/  IMAD.IADD R4, R5, 0x1, -R4 ;  /* 0x0000000105047824 */ /* 0x000fc600078e0a04 */
[----:B------:R-:W-:Y:S02]  /*0180*/  I2FP.F32.S32 R5, R2 ;  /* 0x0000000200057245 */ /* 0x000fe40000201400 */
[----:B------:R-:W-:Y:S02]  /*0190*/  LEA.HI R2, R0, R0, RZ, 0x2 ;  /* 0x0000000000027211 */ /* 0x000fe400078f10ff */
[----:B------:R-:W-:Y:S01]  /*01a0*/  I2FP.F32.S32 R4, R4 ;  /* 0x0000000400047245 */ /* 0x000fe20000201400 */
[----:B------:R-:W-:Y:S01]  /*01b0*/  FADD R6, R5, 0.5 ;  /* 0x3f00000005067421 */ /* 0x000fe20000000000 */
[----:B------:R-:W-:-:S03]  /*01c0*/  LOP3.LUT R5, R2, 0xfffffffc, RZ, 0xc0, !PT ;  /* 0xfffffffc02057812 */ /* 0x000fc600078ec0ff */
[----:B------:R-:W-:Y:S01]  /*01d0*/  FADD R4, R4, 0.5 ;  /* 0x3f00000004047421 */ /* 0x000fe20000000000 */
[----:B------:R-:W-:Y:S01]  /*01e0*/  FADD R6, R6, -0.5 ;  /* 0xbf00000006067421 */ /* 0x000fe20000000000 */
[----:B------:R-:W-:Y:S02]  /*01f0*/  IMAD.IADD R0, R0, 0x1, -R5 ;  /* 0x0000000100007824 */ /* 0x000fe400078e0a05 */
[----:B------:R-:W-:Y:S02]  /*0200*/  FADD R4, R4, -0.5 ;  /* 0xbf00000004047421 */ /* 0x000fe40000000000 */
[----:B------:R-:W-:Y:S02]  /*0210*/  FMNMX R5, RZ, R6, !PT ;  /* 0x00000006ff057209 */ /* 0x000fe40007800000 */
[----:B------:R-:W-:Y:S02]  /*0220*/  I2FP.F32.S32 R2, R0 ;  /* 0x0000000000027245 */ /* 0x000fe40000201400 */
[----:B------:R-:W-:Y:S01]  /*0230*/  FMNMX R7, RZ, R4, !PT ;  /* 0x00000004ff077209 */ /* 0x000fe20007800000 */
[----:B------:R-:W1:Y:S02]  /*0240*/  F2I.TRUNC.NTZ R0, R5 ;  /* 0x0000000500007305 */ /* 0x000e64000020f100 */
[----:B------:R-:W-:-:S04]  /*0250*/  FADD R4, R2, 0.5 ;  /* 0x3f00000002047421 */ /* 0x000fc80000000000 */
[----:B------:R-:W-:Y:S02]  /*0260*/  FADD R4, R4, -0.5 ;  /* 0xbf00000004047421 */ /* 0x000fe40000000000 */
[----:B------:R-:W2:Y:S03]  /*0270*/  F2I.TRUNC.NTZ R2, R7 ;  /* 0x0000000700027305 */ /* 0x000ea6000020f100 */
[----:B------:R-:W-:Y:S02]  /*0280*/  FMNMX R4, RZ, R4, !PT ;  /* 0x00000004ff047209 */ /* 0x000fe40007800000 */
[----:B-1----:R-:W-:-:S03]  /*0290*/  ISETP.LT.U32.AND P0, PT, R0, 0x2, PT ;  /* 0x000000020000780c */ /* 0x002fc60003f01070 */
[----:B------:R-:W1:Y:S01]  /*02a0*/  F2I.TRUNC.NTZ R6, R4 ;  /* 0x0000000400067305 */ /* 0x000e62000020f100 */
[----:B------:R-:W-:-:S04]  /*02b0*/  SHF.R.S32.HI R8, RZ, 0x1f, R0 ;  /* 0x0000001fff087819 */ /* 0x000fc80000011400 */
[----:B------:R-:W-:Y:S02]  /*02c0*/  ISETP.LT.AND.EX P0, PT, R8, RZ, PT, P0 ;  /* 0x000000ff0800720c */ /* 0x000fe40003f01300 */
[----:B--2---:R-:W-:Y:S02]  /*02d0*/  ISETP.LT.U32.AND P1, PT, R2, 0x2, PT ;  /* 0x000000020200780c */ /* 0x004fe40003f21070 */
[----:B------:R-:W-:Y:S02]  /*02e0*/  SHF.R.S32.HI R11, RZ, 0x1f, R2 ;  /* 0x0000001fff0b7819 */ /* 0x000fe40000011402 */
[----:B------:R-:W-:Y:S02]  /*02f0*/  SEL R18, R8, RZ, P0 ;  /* 0x000000ff08127207 */ /* 0x000fe40000000000 */
[----:B------:R-:W-:Y:S02]  /*0300*/  ISETP.LT.AND.EX P1, PT, R11, RZ, PT, P1 ;  /* 0x000000ff0b00720c */ /* 0x000fe40003f21310 */
[C---:B-1----:R-:W-:Y:S01]  /*0310*/  VIMNMX R9, R6.reuse, 0x2, PT ;  /* 0x0000000206097848 */ /* 0x042fe20003fe0100 */
[----:B------:R-:W-:Y:S01]  /*0320*/  IMAD.SHL.U32 R25, R6, 0x4, RZ ;  /* 0x0000000406197824 */ /* 0x000fe200078e00ff */
[----:B------:R-:W-:-:S02]  /*0330*/  SEL R8, R2, 0x2, P1 ;  /* 0x0000000202087807 */ /* 0x000fc40000800000 */
[----:B------:R-:W-:Y:S01]  /*0340*/  SEL R11, R11, RZ, P1 ;  /* 0x000000ff0b0b7207 */ /* 0x000fe20000800000 */
[----:B------:R-:W-:Y:S01]  /*0350*/  IMAD.WIDE R16, R9, 0x10, R16 ;  /* 0x0000001009107825 */ /* 0x000fe200078e0210 */
[----:B------:R-:W-:Y:S02]  /*0360*/  LEA R14, P1, R8, UR6, 0x2 ;  /* 0x00000006080e7c11 */ /* 0x000fe4000f8210ff */
[----:B------:R-:W-:Y:S02]  /*0370*/  SEL R13, R0, 0x2, P0 ;  /* 0x00000002000d7807 */ /* 0x000fe40000000000 */
[----:B------:R-:W-:Y:S02]  /*0380*/  LEA.HI.X R15, R8, UR7, R11, 0x2, P1 ;  /* 0x00000007080f7c11 */ /* 0x000fe400088f140b */
[----:B------:R-:W1:Y:S01]  /*0390*/  LDC.64 R8, c[0x0][0x218] ;  /* 0x00008600ff087b82 */ /* 0x000e620000000a00 */
[----:B------:R-:W-:Y:S02]  /*03a0*/  LEA R12, P0, R13, UR6, 0x2 ;  /* 0x000000060d0c7c11 */ /* 0x000fe4000f8010ff */
[----:B------:R-:W-:-:S02]  /*03b0*/  IADD3 R10, P2, R16, R14, RZ ;  /* 0x0000000e100a7210 */ /* 0x000fc40007f5e0ff */
[----:B------:R-:W-:Y:S02]  /*03c0*/  LEA.HI.X R13, R13, UR7, R18, 0x2, P0 ;  /* 0x000000070d0d7c11 */ /* 0x000fe400080f1412 */
[----:B------:R-:W-:Y:S01]  /*03d0*/  IADD3 R18, P1, R16, R12, RZ ;  /* 0x0000000c10127210 */ /* 0x000fe20007f3e0ff */
[--C-:B------:R-:W-:Y:S01]  /*03e0*/  IMAD.X R11, R17, 0x1, R15.reuse, P2 ;  /* 0x00000001110b7824 */ /* 0x100fe200010e060f */
[----:B------:R-:W-:Y:S01]  /*03f0*/  ISETP.GE.AND P0, PT, R3, 0x100, PT ;  /* 0x000001000300780c */ /* 0x000fe20003f06270 */
[----:B------:R-:W-:-:S04]  /*0400*/  IMAD.WIDE R14, R25, 0x4, R14 ;  /* 0x00000004190e7825 */ /* 0x000fc800078e020e */
[--C-:B------:R-:W-:Y:S01]  /*0410*/  IMAD.X R19, R17, 0x1, R13.reuse, P1 ;  /* 0x0000000111137824 */ /* 0x100fe200008e060d */
[----:B------:R-:W-:Y:S01]  /*0420*/  IADD3 R16, P1, R16, UR6, RZ ;  /* 0x0000000610107c10 */ /* 0x000fe2000ff3e0ff */
[----:B------:R-:W-:-:S03]  /*0430*/  IMAD.WIDE R12, R25, 0x4, R12 ;  /* 0x00000004190c7825 */ /* 0x000fc600078e020c */
[----:B------:R-:W-:Y:S01]  /*0440*/  IADD3.X R17, R17, UR7, RZ, P1, !PT ;  /* 0x0000000711117c10 */ /* 0x000fe20008ffe4ff */
[----:B------:R-:W-:Y:S02]  /*0450*/  IMAD.IADD R25, R23, 0x1, R25 ;  /* 0x0000000117197824 */ /* 0x000fe400078e0219 */
[----:B------:R-:W-:Y:S02]  /*0460*/  IMAD.MOV.U32 R22, RZ, RZ, RZ ;  /* 0x000000ffff167224 */ /* 0x000fe400078e00ff */
[--C-:B------:R-:W-:Y:S02]  /*0470*/  IMAD.IADD R27, R0, 0x1, R25.reuse ;  /* 0x00000001001b7824 */ /* 0x100fe400078e0219 */
[----:B------:R-:W-:Y:S02]  /*0480*/  IMAD.IADD R29, R2, 0x1, R25 ;  /* 0x00000001021d7824 */ /* 0x000fe400078e0219 */
[----:B-1----:R-:W-:-:S04]  /*0490*/  IMAD.WIDE R24, R27, 0x4, R8 ;  /* 0x000000041b187825 */ /* 0x002fc800078e0208 */
[----:B------:R-:W-:-:S04]  /*04a0*/  IMAD.WIDE R26, R0, 0x4, R16 ;  /* 0x00000004001a7825 */ /* 0x000fc800078e0210 */
[----:B------:R-:W-:Y:S01]  /*04b0*/  IMAD.WIDE R8, R29, 0x4, R8 ;  /* 0x000000041d087825 */ /* 0x000fe200078e0208 */
[----:B------:R-:W-:-:S03]  /*04c0*/  CS2R R28, SRZ ;  /* 0x00000000001c7805 */ /* 0x000fc6000001ff00 */
[C---:B------:R-:W-:Y:S01]  /*04d0*/  IMAD.WIDE R18, R23.reuse, 0x4, R18 ;  /* 0x0000000417127825 */ /* 0x040fe200078e0212 */
[----:B------:R1:W2:Y:S03]  /*04e0*/  @!P0 LDG.E.EL R22, desc[UR4][R8.64] ;  /* 0x0000000408168981 */ /* 0x0002a6000c2e1900 */
[C---:B------:R-:W-:Y:S01]  /*04f0*/  IMAD.WIDE R10, R23.reuse, 0x4, R10 ;  /* 0x00000004170a7825 */ /* 0x040fe200078e020a */
[----:B------:R-:W3:Y:S03]  /*0500*/  @!P0 LDG.E.EL R20, desc[UR4][R18.64+0x4] ;  /* 0x0000040412148981 */ /* 0x000ee6000c2e1900 */
[----:B------:R-:W-:Y:S01]  /*0510*/  IMAD.WIDE R16, R2, 0x4, R16 ;  /* 0x0000000402107825 */ /* 0x000fe200078e0210 */
[----:B------:R4:W5:Y:S03]  /*0520*/  @!P0 LDG.E.EL R21, desc[UR4][R10.64+0x4] ;  /* 0x000004040a158981 */ /* 0x000966000c2e1900 */
[C---:B------:R-:W-:Y:S01]  /*0530*/  IMAD.WIDE R12, R23.reuse, 0x4, R12 ;  /* 0x00000004170c7825 */ /* 0x040fe200078e020c */
[----:B------:R-:W5:Y:S03]  /*0540*/  @!P0 LDG.E.EL R28, desc[UR4][R24.64] ;  /* 0x00000004181c8981 */ /* 0x000f66000c2e1900 */
[C---:B------:R-:W-:Y:S01]  /*0550*/  IMAD.WIDE R14, R23.reuse, 0x4, R14 ;  /* 0x00000004170e7825 */ /* 0x040fe200078e020e */
[----:B------:R-:W-:Y:S01]  /*0560*/  I2FP.F32.S32 R0, R0 ;  /* 0x0000000000007245 */ /* 0x000fe20000201400 */
[----:B-1----:R-:W1:Y:S02]  /*0570*/  LDC.64 R8, c[0x0][0x210] ;  /* 0x00008400ff087b82 */ /* 0x002e640000000a00 */
[----:B------:R-:W-:Y:S01]  /*0580*/  IMAD.WIDE R26, R23, 0x4, R26 ;  /* 0x00000004171a7825 */ /* 0x000fe200078e021a */
[----:B----4-:R-:W-:-:S03]  /*0590*/  CS2R R10, SRZ ;  /* 0x00000000000a7805 */ /* 0x010fc6000001ff00 */
[----:B------:R-:W-:Y:S01]  /*05a0*/  IMAD.MOV.U32 R18, RZ, RZ, RZ ;  /* 0x000000ffff127224 */ /* 0x000fe200078e00ff */
[----:B------:R-:W4:Y:S01]  /*05b0*/  @!P0 LDG.E.EL R29, desc[UR4][R26.64] ;  /* 0x000000041a1d8981 */ /* 0x000f22000c2e1900 */
[----:B------:R-:W-:-:S03]  /*05c0*/  IMAD.WIDE R16, R23, 0x4, R16 ;  /* 0x0000000417107825 */ /* 0x000fc600078e0210 */
[----:B------:R1:W4:Y:S04]  /*05d0*/  @!P0 LDG.E.EL R11, desc[UR4][R14.64+0x4] ;  /* 0x000004040e0b8981 */ /* 0x000328000c2e1900 */
[----:B------:R-:W4:Y:S04]  /*05e0*/  @!P0 LDG.E.EL R10, desc[UR4][R16.64] ;  /* 0x00000004100a8981 */ /* 0x000f28000c2e1900 */
[----:B------:R-:W4:Y:S01]  /*05f0*/  @!P0 LDG.E.EL R18, desc[UR4][R12.64+0x4] ;  /* 0x000004040c128981 */ /* 0x000f22000c2e1900 */
[----:B------:R-:W-:Y:S01]  /*0600*/  FADD.SAT R5, R5, -R0 ;  /* 0x8000000005057221 */ /* 0x000fe20000002000 */
[----:B------:R-:W-:-:S02]  /*0610*/  I2FP.F32.S32 R2, R2 ;  /* 0x0000000200027245 */ /* 0x000fc40000201400 */
[----:B-1----:R-:W-:-:S03]  /*0620*/  I2FP.F32.S32 R15, R6 ;  /* 0x00000006000f7245 */ /* 0x002fc60000201400 */
[----:B------:R-:W-:Y:S02]  /*0630*/  FADD.SAT R7, R7, -R2 ;  /* 0x8000000207077221 */ /* 0x000fe40000002000 */
[----:B------:R-:W-:Y:S01]  /*0640*/  FADD.SAT R15, R4, -R15 ;  /* 0x8000000f040f7221 */ /* 0x000fe20000002000 */
[----:B------:R-:W-:Y:S01]  /*0650*/  IMAD.WIDE R8, R3, 0x4, R8 ;  /* 0x0000000403087825 */ /* 0x000fe200078e0208 */
[----:B--2---:R-:W-:-:S04]  /*0660*/  FSETP.GEU.AND P3, PT, R22, RZ, PT ;  /* 0x000000ff1600720b */ /* 0x004fc80003f6e000 */
[----:B------:R-:W-:Y:S02]  /*0670*/  FSEL R22, R22, RZ, P3 ;  /* 0x000000ff16167208 */ /* 0x000fe40001800000 */
[----:B---3--:R-:W-:Y:S02]  /*0680*/  FSETP.GEU.AND P2, PT, R20, RZ, PT ;  /* 0x000000ff1400720b */ /* 0x008fe40003f4e000 */
[----:B-----5:R-:W-:Y:S02]  /*0690*/  FSETP.GEU.AND P1, PT, R28, RZ, PT ;  /* 0x000000ff1c00720b */ /* 0x020fe40003f2e000 */
[----:B------:R-:W-:Y:S02]  /*06a0*/  FSEL R20, R20, RZ, P2 ;  /* 0x000000ff14147208 */ /* 0x000fe40001000000 */
[----:B------:R-:W-:Y:S02]  /*06b0*/  FSEL R28, R28, RZ, P1 ;  /* 0x000000ff1c1c7208 */ /* 0x000fe40000800000 */
[----:B------:R-:W-:-:S02]  /*06c0*/  FSETP.GEU.AND P1, PT, R21, RZ, PT ;  /* 0x000000ff1500720b */ /* 0x000fc40003f2e000 */
[----:B----4-:R-:W-:-:S04]  /*06d0*/  FSETP.GEU.AND P3, PT, R29, RZ, PT ;  /* 0x000000ff1d00720b */ /* 0x010fc80003f6e000 */
[----:B------:R-:W-:Y:S02]  /*06e0*/  FSEL R0, R29, RZ, P3 ;  /* 0x000000ff1d007208 */ /* 0x000fe40001800000 */
[----:B------:R-:W-:Y:S02]  /*06f0*/  FSETP.GEU.AND P4, PT, R11, RZ, PT ;  /* 0x000000ff0b00720b */ /* 0x000fe40003f8e000 */
[----:B------:R-:W-:Y:S02]  /*0700*/  FSETP.GEU.AND P2, PT, R10, RZ, PT ;  /* 0x000000ff0a00720b */ /* 0x000fe40003f4e000 */
[----:B------:R-:W-:Y:S02]  /*0710*/  FSETP.GEU.AND P3, PT, R18, RZ, PT ;  /* 0x000000ff1200720b */ /* 0x000fe40003f6e000 */
[----:B------:R-:W-:Y:S02]  /*0720*/  FSEL R21, R21, RZ, P1 ;  /* 0x000000ff15157208 */ /* 0x000fe40000800000 */
[----:B------:R-:W-:-:S02]  /*0730*/  FSEL R10, R10, RZ, P2 ;  /* 0x000000ff0a0a7208 */ /* 0x000fc40001000000 */
[----:B------:R-:W-:Y:S02]  /*0740*/  FSEL R13, R18, RZ, P3 ;  /* 0x000000ff120d7208 */ /* 0x000fe40001800000 */
[----:B------:R-:W-:Y:S01]  /*0750*/  FSEL R11, R11, RZ, P4 ;  /* 0x000000ff0b0b7208 */ /* 0x000fe20002000000 */
[----:B------:R-:W-:Y:S01]  /*0760*/  FADD R20, R20, -R0 ;  /* 0x8000000014147221 */ /* 0x000fe20000000000 */
[----:B------:R-:W-:Y:S01]  /*0770*/  FADD R21, R21, -R10 ;  /* 0x8000000a15157221 */ /* 0x000fe20000000000 */
[----:B------:R-:W-:Y:S02]  /*0780*/  FADD R13, R13, -R28 ;  /* 0x8000001c0d0d7221 */ /* 0x000fe40000000000 */
[----:B------:R-:W-:Y:S01]  /*0790*/  FADD R11, R11, -R22 ;  /* 0x800000160b0b7221 */ /* 0x000fe20000000000 */
[----:B------:R-:W-:Y:S01]  /*07a0*/  FFMA R20, R5, R20, R0 ;  /* 0x0000001405147223 */ /* 0x000fe20000000000 */
[----:B------:R-:W-:Y:S01]  /*07b0*/  FFMA R21, R7, R21, R10 ;  /* 0x0000001507157223 */ /* 0x000fe2000000000a */
[----:B------:R-:W-:Y:S01]  /*07c0*/  FFMA R13, R5, R13, R28 ;  /* 0x0000000d050d7223 */ /* 0x000fe2000000001c */
[----:B------:R-:W-:-:S03]  /*07d0*/  FFMA R22, R7, R11, R22 ;  /* 0x0000000b07167223 */ /* 0x000fc60000000016 */
[----:B------:R-:W-:Y:S01]  /*07e0*/  FADD R20, R20, -R13 ;  /* 0x8000000d14147221 */ /* 0x000fe20000000000 */
[----:B------:R-:W-:-:S03]  /*07f0*/  FADD R21, R21, -R22 ;  /* 0x8000001615157221 */ /* 0x000fc60000000000 */
[-C--:B------:R-:W-:Y:S01]  /*0800*/  FFMA R20, R20, R15.reuse, R13 ;  /* 0x0000000f14147223 */ /* 0x080fe2000000000d */
[----:B------:R-:W-:Y:S01]  /*0810*/  FFMA R21, R21, R15, R22 ;  /* 0x0000000f15157223 */ /* 0x000fe20000000016 */
[----:B------:R-:W-:Y:S06]  /*0820*/  @P0 EXIT ;  /* 0x000000000000094d */ /* 0x000fec0003800000 */
[----:B------:R-:W-:Y:S01]  /*0830*/  STG.E.64 desc[UR4][R8.64], R20 ;  /* 0x0000001408007986 */ /* 0x000fe2000c101b04 */
[----:B------:R-:W-:Y:S05]  /*0840*/  EXIT ;  /* 0x000000000000794d */ /* 0x000fea0003800000 */
.L_x_0:
[----:B------:R-:W-:-:S00]  /*0850*/  BRA `(.L_x_0) ;  /* 0xfffffffc00fc7947 */ /* 0x000fc0000383ffff */
[----:B------:R-:W-:-:S00]  /*0860*/  NOP ;  /* 0x0000000000007918 */ /* 0x000fc00000000000 */
        /* <DEDUP_REMOVED lines=9> */
.L_x_1:


//--------------------- .nv.constant0.triton_poi_fused__to_copy__unsafe_index_add_arange_clamp_mul_relu_sub_0 --------------------------
	.section	.nv.constant0.triton_poi_fused__to_copy__unsafe_index_add_arange_clamp_mul_relu_sub_0,"a",@progbits
	.sectionflags	@""
	.align	4
.nv.constant0.triton_poi_fused__to_copy__unsafe_index_add_arange_clamp_mul_relu_sub_0:
	.zero		548
